	.headerflags	@"EF_CUDA_TEXMODE_UNIFIED EF_CUDA_64BIT_ADDRESS EF_CUDA_ACCELERATORS EF_CUDA_SM90 EF_CUDA_VIRTUAL_SM(EF_CUDA_SM90)"
	.elftype	@"ET_EXEC"


//--------------------- .nv.info                  --------------------------
	.section	.nv.info,"",@"SHT_CUDA_INFO"
	.align	4


	//----- nvinfo : EIATTR_REGCOUNT
	.align		4
        /*0000*/ 	.byte	0x04, 0x2f
        /*0002*/ 	.short	(.L_1 - .L_0)
	.align		4
.L_0:
        /*0004*/ 	.word	index@(triton_poi_fused_clone_2)
        /*0008*/ 	.word	0x0000000e


	//----- nvinfo : EIATTR_MIN_STACK_SIZE
	.align		4
.L_1:
        /*000c*/ 	.byte	0x04, 0x12
        /*000e*/ 	.short	(.L_3 - .L_2)
	.align		4
.L_2:
        /*0010*/ 	.word	index@(triton_poi_fused_clone_2)
        /*0014*/ 	.word	0x00000000


	//----- nvinfo : EIATTR_FRAME_SIZE
	.align		4
.L_3:
        /*0018*/ 	.byte	0x04, 0x11
        /*001a*/ 	.short	(.L_5 - .L_4)
	.align		4
.L_4:
        /*001c*/ 	.word	index@(triton_poi_fused_clone_2)
        /*0020*/ 	.word	0x00000000


	//----- nvinfo : EIATTR_MIN_STACK_SIZE
	.align		4
.L_5:
        /*0024*/ 	.byte	0x04, 0x12
        /*0026*/ 	.short	(.L_7 - .L_6)
	.align		4
.L_6:
        /*0028*/ 	.word	index@(triton_poi_fused_clone_2)
        /*002c*/ 	.word	0x00000000
.L_7:


//--------------------- .nv.info.triton_poi_fused_clone_2 --------------------------
	.section	.nv.info.triton_poi_fused_clone_2,"",@"SHT_CUDA_INFO"
	.sectionflags	@""
	.align	4


	//----- nvinfo : EIATTR_CUDA_API_VERSION
	.align		4
        /*0000*/ 	.byte	0x04, 0x37
        /*0002*/ 	.short	(.L_9 - .L_8)
.L_8:
        /*0004*/ 	.word	0x0000007c


	//----- nvinfo : EIATTR_KPARAM_INFO
	.align		4
.L_9:
        /*0008*/ 	.byte	0x04, 0x17
        /*000a*/ 	.short	(.L_11 - .L_10)
.L_10:
        /*000c*/ 	.word	0x00000000
        /*0010*/ 	.short	0x0003
        /*0012*/ 	.short	0x0014
        /*0014*/ 	.byte	0x00, 0xf0, 0x11, 0x00


	//----- nvinfo : EIATTR_KPARAM_INFO
	.align		4
.L_11:
        /*0018*/ 	.byte	0x04, 0x17
        /*001a*/ 	.short	(.L_13 - .L_12)
.L_12:
        /*001c*/ 	.word	0x00000000
        /*0020*/ 	.short	0x0002
        /*0022*/ 	.short	0x0010
        /*0024*/ 	.byte	0x00, 0xf0, 0x11, 0x00


	//----- nvinfo : EIATTR_KPARAM_INFO
	.align		4
.L_13:
        /*0028*/ 	.byte	0x04, 0x17
        /*002a*/ 	.short	(.L_15 - .L_14)
.L_14:
        /*002c*/ 	.word	0x00000000
        /*0030*/ 	.short	0x0001
        /*0032*/ 	.short	0x0008
        /*0034*/ 	.byte	0x00, 0xf4, 0x21, 0x00


	//----- nvinfo : EIATTR_KPARAM_INFO
	.align		4
.L_15:
        /*0038*/ 	.byte	0x04, 0x17
        /*003a*/ 	.short	(.L_17 - .L_16)
.L_16:
        /*003c*/ 	.word	0x00000000
        /*0040*/ 	.short	0x0000
        /*0042*/ 	.short	0x0000
        /*0044*/ 	.byte	0x00, 0xf4, 0x21, 0x00


	//----- nvinfo : EIATTR_SPARSE_MMA_MASK
	.align		4
.L_17:
        /*0048*/ 	.byte	0x03, 0x50
        /*004a*/ 	.short	0x0000


	//----- nvinfo : EIATTR_MAXREG_COUNT
	.align		4
        /*004c*/ 	.byte	0x03, 0x1b
        /*004e*/ 	.short	0x00ff


	//----- nvinfo : EIATTR_EXIT_INSTR_OFFSETS
	.align		4
        /*0050*/ 	.byte	0x04, 0x1c
        /*0052*/ 	.short	(.L_19 - .L_18)


	//   ....[0]....
.L_18:
        /*0054*/ 	.word	0x000002d0


	//   ....[1]....
        /*0058*/ 	.word	0x00000330


	//----- nvinfo : EIATTR_REQNTID
	.align		4
.L_19:
        /*005c*/ 	.byte	0x04, 0x10
        /*005e*/ 	.short	(.L_21 - .L_20)
.L_20:
        /*0060*/ 	.word	0x00000080
        /*0064*/ 	.word	0x00000001
        /*0068*/ 	.word	0x00000001


	//----- nvinfo : EIATTR_CBANK_PARAM_SIZE
	.align		4
.L_21:
        /*006c*/ 	.byte	0x03, 0x19
        /*006e*/ 	.short	0x0018


	//----- nvinfo : EIATTR_PARAM_CBANK
	.align		4
        /*0070*/ 	.byte	0x04, 0x0a
        /*0072*/ 	.short	(.L_23 - .L_22)
	.align		4
.L_22:
        /*0074*/ 	.word	index@(.nv.constant0.triton_poi_fused_clone_2)
        /*0078*/ 	.short	0x0210
        /*007a*/ 	.short	0x0018


	//----- nvinfo : EIATTR_SW_WAR
	.align		4
.L_23:
        /*007c*/ 	.byte	0x04, 0x36
        /*007e*/ 	.short	(.L_25 - .L_24)
.L_24:
        /*0080*/ 	.word	0x00000008
.L_25:


//--------------------- .nv.callgraph             --------------------------
	.section	.nv.callgraph,"",@"SHT_CUDA_CALLGRAPH"
	.align	4
	.sectionentsize	8
	.align		4
        /*0000*/ 	.word	0x00000000
	.align		4
        /*0004*/ 	.word	0xffffffff
	.align		4
        /*0008*/ 	.word	0x00000000
	.align		4
        /*000c*/ 	.word	0xfffffffe
	.align		4
        /*0010*/ 	.word	0x00000000
	.align		4
        /*0014*/ 	.word	0xfffffffd
	.align		4
        /*0018*/ 	.word	0x00000000
	.align		4
        /*001c*/ 	.word	0xfffffffc


//--------------------- .text.triton_poi_fused_clone_2 --------------------------
	.section	.text.triton_poi_fused_clone_2,"ax",@progbits
	.sectionflags	@"SHF_BARRIERS=1"
	.align	128
        .global         triton_poi_fused_clone_2
        .type           triton_poi_fused_clone_2,@function
        .size           triton_poi_fused_clone_2,(.L_x_1 - triton_poi_fused_clone_2)
        .other          triton_poi_fused_clone_2,@"STO_CUDA_ENTRY STV_DEFAULT"
triton_poi_fused_clone_2:
.text.triton_poi_fused_clone_2:
[----:B------:R-:W0:Y:S02]  /*0000*/  LDC R1, c[0x0][0x28] ;  /* 0x00000a00ff017b82 */ /* 0x000e240000000800 */
[----:B------:R-:W1:Y:S01]  /*0010*/  S2R R5, SR_CTAID.Y ;  /* 0x0000000000057919 */ /* 0x000e620000002600 */
[----:B------:R-:W2:Y:S01]  /*0020*/  LDC.64 R2, c[0x0][0x210] ;  /* 0x00008400ff027b82 */ /* 0x000ea20000000a00 */
[----:B------:R-:W-:Y:S01]  /*0030*/  ULDC.64 UR6, c[0x0][0x208] ;  /* 0x0000820000067ab9 */ /* 0x000fe20000000a00 */
[----:B------:R-:W3:Y:S01]  /*0040*/  S2R R0, SR_TID.X ;  /* 0x0000000000007919 */ /* 0x000ee20000002100 */
[----:B------:R-:W4:Y:S01]  /*0050*/  S2R R7, SR_CTAID.X ;  /* 0x0000000000077919 */ /* 0x000f220000002500 */
[----:B-1----:R-:W-:Y:S01]  /*0060*/  IMAD.SHL.U32 R5, R5, 0x8, RZ ;  /* 0x0000000805057824 */ /* 0x002fe200078e00ff */
[----:B---3--:R-:W-:-:S04]  /*0070*/  SHF.R.U32.HI R6, RZ, 0x3, R0 ;  /* 0x00000003ff067819 */ /* 0x008fc80000011600 */
[----:B------:R-:W-:Y:S01]  /*0080*/  LOP3.LUT R4, R5, 0x7, R0, 0xf8, !PT ;  /* 0x0000000705047812 */ /* 0x000fe200078ef800 */
[----:B----4-:R-:W-:Y:S01]  /*0090*/  IMAD.SHL.U32 R7, R7, 0x10, RZ ;  /* 0x0000001007077824 */ /* 0x010fe200078e00ff */
[----:B------:R-:W-:Y:S02]  /*00a0*/  SGXT.U32 R6, R6, 0x4 ;  /* 0x000000040606781a */ /* 0x000fe40000000000 */
[----:B------:R-:W-:Y:S02]  /*00b0*/  LEA.HI R9, R4, R4, RZ, 0x1 ;  /* 0x0000000404097211 */ /* 0x000fe400078f08ff */
[----:B------:R-:W-:Y:S02]  /*00c0*/  LOP3.LUT R8, R7, R6, RZ, 0xfc, !PT ;  /* 0x0000000607087212 */ /* 0x000fe400078efcff */
[C---:B------:R-:W-:Y:S01]  /*00d0*/  LOP3.LUT R11, R9.reuse, 0xfffffffe, RZ, 0xc0, !PT ;  /* 0xfffffffe090b7812 */ /* 0x040fe200078ec0ff */
[----:B------:R-:W-:Y:S01]  /*00e0*/  IMAD.SHL.U32 R9, R9, 0x10, RZ ;  /* 0x0000001009097824 */ /* 0x000fe200078e00ff */
[----:B------:R-:W-:-:S03]  /*00f0*/  ISETP.GE.AND P0, PT, R8, 0x10, PT ;  /* 0x000000100800780c */ /* 0x000fc60003f06270 */
[C---:B------:R-:W-:Y:S01]  /*0100*/  IMAD.IADD R11, R4.reuse, 0x1, -R11 ;  /* 0x00000001040b7824 */ /* 0x040fe200078e0a0b */
[----:B------:R-:W-:-:S03]  /*0110*/  ISETP.LT.AND P0, PT, R4, 0x8, !P0 ;  /* 0x000000080400780c */ /* 0x000fc60004701270 */
[----:B------:R-:W-:Y:S01]  /*0120*/  IMAD R11, R8, 0x2, R11 ;  /* 0x00000002080b7824 */ /* 0x000fe200078e020b */
[----:B------:R-:W-:-:S05]  /*0130*/  LOP3.LUT R8, R9, 0xffffffe0, RZ, 0xc0, !PT ;  /* 0xffffffe009087812 */ /* 0x000fca00078ec0ff */
[----:B------:R-:W-:Y:S02]  /*0140*/  IMAD.IADD R11, R11, 0x1, R8 ;  /* 0x000000010b0b7824 */ /* 0x000fe400078e0208 */
[----:B------:R-:W-:Y:S02]  /*0150*/  IMAD.MOV.U32 R8, RZ, RZ, RZ ;  /* 0x000000ffff087224 */ /* 0x000fe400078e00ff */
[----:B--2---:R-:W-:-:S05]  /*0160*/  IMAD.WIDE R2, R11, 0x4, R2 ;  /* 0x000000040b027825 */ /* 0x004fca00078e0202 */
[----:B------:R-:W2:Y:S01]  /*0170*/  @P0 LDG.E.EL R8, desc[UR6][R2.64] ;  /* 0x0000000602080981 */ /* 0x000ea2000c2e1900 */
[----:B------:R-:W1:Y:S01]  /*0180*/  S2UR UR5, SR_CgaCtaId ;  /* 0x00000000000579c3 */ /* 0x000e620000008800 */
[----:B------:R-:W-:Y:S01]  /*0190*/  IMAD.SHL.U32 R9, R0, 0x10, RZ ;  /* 0x0000001000097824 */ /* 0x000fe200078e00ff */
[----:B------:R-:W-:Y:S01]  /*01a0*/  UMOV UR4, 0x400 ;  /* 0x0000040000047882 */ /* 0x000fe20000000000 */
[----:B------:R-:W-:Y:S02]  /*01b0*/  SHF.R.U32.HI R4, RZ, 0x4, R0 ;  /* 0x00000004ff047819 */ /* 0x000fe40000011600 */
[----:B------:R-:W-:Y:S02]  /*01c0*/  LOP3.LUT R7, R7, 0xf, R0, 0xf8, !PT ;  /* 0x0000000f07077812 */ /* 0x000fe400078ef800 */
[----:B------:R-:W-:Y:S02]  /*01d0*/  LOP3.LUT R9, R9, 0x70, RZ, 0xc0, !PT ;  /* 0x0000007009097812 */ /* 0x000fe400078ec0ff */
[----:B------:R-:W-:-:S02]  /*01e0*/  SGXT.U32 R4, R4, 0x3 ;  /* 0x000000030404781a */ /* 0x000fc40000000000 */
[----:B------:R-:W-:Y:S02]  /*01f0*/  LOP3.LUT R6, R9, R6, RZ, 0xfc, !PT ;  /* 0x0000000609067212 */ /* 0x000fe400078efcff */
[----:B------:R-:W-:Y:S02]  /*0200*/  LOP3.LUT R4, R5, R4, RZ, 0xfc, !PT ;  /* 0x0000000405047212 */ /* 0x000fe400078efcff */
[----:B------:R-:W-:Y:S02]  /*0210*/  ISETP.GE.AND P0, PT, R7, 0x10, PT ;  /* 0x000000100700780c */ /* 0x000fe40003f06270 */
[----:B------:R-:W-:Y:S02]  /*0220*/  SHF.R.U32.HI R5, RZ, 0x2, R0 ;  /* 0x00000002ff057819 */ /* 0x000fe40000011600 */
[----:B------:R-:W-:Y:S02]  /*0230*/  ISETP.LT.AND P0, PT, R4, 0x8, !P0 ;  /* 0x000000080400780c */ /* 0x000fe40004701270 */
[----:B------:R-:W-:-:S02]  /*0240*/  LOP3.LUT R5, R5, 0x1c, RZ, 0xc0, !PT ;  /* 0x0000001c05057812 */ /* 0x000fc400078ec0ff */
[----:B------:R-:W-:Y:S01]  /*0250*/  LOP3.LUT R0, R0, 0x7f, RZ, 0xc0, !PT ;  /* 0x0000007f00007812 */ /* 0x000fe200078ec0ff */
[----:B-1----:R-:W-:-:S06]  /*0260*/  UPRMT UR4, UR5, 0x654, UR4 ;  /* 0x0000065405047896 */ /* 0x002fcc0008000004 */
[----:B------:R-:W-:Y:S01]  /*0270*/  LEA.HI R9, R9, UR4, RZ, 0x1e ;  /* 0x0000000409097c11 */ /* 0x000fe2000f8ff0ff */
[----:B------:R-:W-:-:S04]  /*0280*/  VIADD R5, R5, UR4 ;  /* 0x0000000405057c36 */ /* 0x000fc80008000000 */
[----:B------:R-:W-:Y:S02]  /*0290*/  IMAD R9, R6, 0x4, R9 ;  /* 0x0000000406097824 */ /* 0x000fe400078e0209 */
[----:B------:R-:W-:-:S03]  /*02a0*/  IMAD R0, R0, 0x4, R5 ;  /* 0x0000000400007824 */ /* 0x000fc600078e0205 */
[----:B--2---:R1:W-:Y:S01]  /*02b0*/  STS [R9], R8 ;  /* 0x0000000809007388 */ /* 0x0043e20000000800 */
[----:B------:R-:W-:Y:S06]  /*02c0*/  BAR.SYNC.DEFER_BLOCKING 0x0 ;  /* 0x0000000000007b1d */ /* 0x000fec0000010000 */
[----:B-1----:R-:W-:Y:S05]  /*02d0*/  @!P0 EXIT ;  /* 0x000000000000894d */ /* 0x002fea0003800000 */
[----:B------:R-:W0:Y:S01]  /*02e0*/  LDS R5, [R0] ;  /* 0x0000000000057984 */ /* 0x000e220000000800 */
[----:B------:R-:W1:Y:S01]  /*02f0*/  LDC.64 R2, c[0x0][0x218] ;  /* 0x00008600ff027b82 */ /* 0x000e620000000a00 */
[----:B------:R-:W-:-:S04]  /*0300*/  IMAD R7, R4, 0x10, R7 ;  /* 0x0000001004077824 */ /* 0x000fc800078e0207 */
[----:B-1----:R-:W-:-:S05]  /*0310*/  IMAD.WIDE R2, R7, 0x4, R2 ;  /* 0x0000000407027825 */ /* 0x002fca00078e0202 */
[----:B0-----:R-:W-:Y:S01]  /*0320*/  STG.E desc[UR6][R2.64], R5 ;  /* 0x0000000502007986 */ /* 0x001fe2000c101906 */
[----:B------:R-:W-:Y:S05]  /*0330*/  EXIT ;  /* 0x000000000000794d */ /* 0x000fea0003800000 */
.L_x_0:
[----:B------:R-:W-:-:S00]  /*0340*/  BRA `(.L_x_0) ;  /* 0xfffffffc00fc7947 */ /* 0x000fc0000383ffff */
[----:B------:R-:W-:-:S00]  /*0350*/  NOP ;  /* 0x0000000000007918 */ /* 0x000fc00000000000 */
        /* <DEDUP_REMOVED lines=10> */
.L_x_1:


//--------------------- .nv.shared.triton_poi_fused_clone_2 --------------------------
	.section	.nv.shared.triton_poi_fused_clone_2,"aw",@nobits
	.sectionflags	@""
	.align	16
	.zero		1024


//--------------------- .nv.constant0.triton_poi_fused_clone_2 --------------------------
	.section	.nv.constant0.triton_poi_fused_clone_2,"a",@progbits
	.sectionflags	@""
	.align	4
.nv.constant0.triton_poi_fused_clone_2:
	.zero		552
